//
// Generated by NVIDIA NVVM Compiler
//
// Compiler Build ID: CL-36424714
// Cuda compilation tools, release 13.0, V13.0.88
// Based on NVVM 20.0.0
//

.version 9.0
.target sm_100
.address_size 64

	// .globl	_Z4vAddPiS_S_i

.visible .entry _Z4vAddPiS_S_i(
	.param .u64 .ptr .align 1 _Z4vAddPiS_S_i_param_0,
	.param .u64 .ptr .align 1 _Z4vAddPiS_S_i_param_1,
	.param .u64 .ptr .align 1 _Z4vAddPiS_S_i_param_2,
	.param .u32 _Z4vAddPiS_S_i_param_3
)
{
	.reg .pred 	%p<2>;
	.reg .b32 	%r<6>;
	.reg .b64 	%rd<11>;

	ld.param.u64 	%rd1, [_Z4vAddPiS_S_i_param_0];
	ld.param.u64 	%rd2, [_Z4vAddPiS_S_i_param_1];
	ld.param.u64 	%rd3, [_Z4vAddPiS_S_i_param_2];
	ld.param.u32 	%r2, [_Z4vAddPiS_S_i_param_3];
	mov.u32 	%r1, %tid.x;
	setp.ge.s32 	%p1, %r1, %r2;
	@%p1 bra 	$L__BB0_2;
	cvta.to.global.u64 	%rd4, %rd1;
	cvta.to.global.u64 	%rd5, %rd2;
	cvta.to.global.u64 	%rd6, %rd3;
	mul.wide.u32 	%rd7, %r1, 4;
	add.s64 	%rd8, %rd4, %rd7;
	ld.global.u32 	%r3, [%rd8];
	add.s64 	%rd9, %rd5, %rd7;
	ld.global.u32 	%r4, [%rd9];
	add.s32 	%r5, %r4, %r3;
	add.s64 	%rd10, %rd6, %rd7;
	st.global.u32 	[%rd10], %r5;
$L__BB0_2:
	ret;

}


// ===== COMPILED SASS (sm_100) =====

	.target	sm_100

	.elftype	@"ET_EXEC"


//--------------------- .note.nv.tkinfo           --------------------------
	.section	.note.nv.tkinfo,"",@"SHT_NOTE"
	.sectionflags	@"SHF_NOTE_NV_TKINFO"
	.tkinfo
        /*0018*/ 	.word	0x00000002
        /*0030*/ 	.string	""
        /*0030*/ 	.string	"ptxas"
        /*0030*/ 	.string	"Cuda compilation tools, release 13.0, V13.0.88"
        /*0030*/ 	.string	"Build cuda_13.0.r13.0/compiler.36424714_0"
        /*0030*/ 	.string	"-arch sm_100 -m 64 "



//--------------------- .note.nv.cuinfo           --------------------------
	.section	.note.nv.cuinfo,"",@"SHT_NOTE"
	.sectionflags	@"SHF_NOTE_NV_CUINFO"
        /*0018*/ 	.short	0x0002
        /*001a*/ 	.short	0x0064
        /*001c*/ 	.short	0x0082
	.zero		2


//--------------------- .nv.info                  --------------------------
	.section	.nv.info,"",@"SHT_CUDA_INFO"
	.align	4


	//----- nvinfo : EIATTR_REGCOUNT
	.align		4
        /*0000*/ 	.byte	0x04, 0x2f
        /*0002*/ 	.short	(.L_1 - .L_0)
	.align		4
.L_0:
        /*0004*/ 	.word	index@(_Z4vAddPiS_S_i)
        /*0008*/ 	.word	0x0000000c


	//----- nvinfo : EIATTR_FRAME_SIZE
	.align		4
.L_1:
        /*000c*/ 	.byte	0x04, 0x11
        /*000e*/ 	.short	(.L_3 - .L_2)
	.align		4
.L_2:
        /*0010*/ 	.word	index@(_Z4vAddPiS_S_i)
        /*0014*/ 	.word	0x00000000


	//----- nvinfo : EIATTR_MIN_STACK_SIZE
	.align		4
.L_3:
        /*0018*/ 	.byte	0x04, 0x12
        /*001a*/ 	.short	(.L_5 - .L_4)
	.align		4
.L_4:
        /*001c*/ 	.word	index@(_Z4vAddPiS_S_i)
        /*0020*/ 	.word	0x00000000
.L_5:


//--------------------- .nv.compat                --------------------------
	.section	.nv.compat,"",@"SHT_CUDA_COMPAT_INFO"
	.align	4
        /*0000*/ 	.byte	0x02, 0x09, 0x00, 0x00, 0x02, 0x02, 0x01, 0x00, 0x02, 0x05, 0x05, 0x00, 0x03, 0x07, 0x01, 0x01
        /*0010*/ 	.byte	0x02, 0x03, 0x00, 0x00, 0x02, 0x06, 0x01, 0x00, 0x04, 0x0b, 0x08, 0x00, 0x09, 0x00, 0x00, 0x00
        /*0020*/ 	.byte	0x00, 0x00, 0x00, 0x00


//--------------------- .nv.info._Z4vAddPiS_S_i   --------------------------
	.section	.nv.info._Z4vAddPiS_S_i,"",@"SHT_CUDA_INFO"
	.sectionflags	@""
	.align	4


	//----- nvinfo : EIATTR_CUDA_API_VERSION
	.align		4
        /*0000*/ 	.byte	0x04, 0x37
        /*0002*/ 	.short	(.L_7 - .L_6)
.L_6:
        /*0004*/ 	.word	0x00000082


	//----- nvinfo : EIATTR_KPARAM_INFO
	.align		4
.L_7:
        /*0008*/ 	.byte	0x04, 0x17
        /*000a*/ 	.short	(.L_9 - .L_8)
.L_8:
        /*000c*/ 	.word	0x00000000
        /*0010*/ 	.short	0x0003
        /*0012*/ 	.short	0x0018
        /*0014*/ 	.byte	0x00, 0xf0, 0x11, 0x00


	//----- nvinfo : EIATTR_KPARAM_INFO
	.align		4
.L_9:
        /*0018*/ 	.byte	0x04, 0x17
        /*001a*/ 	.short	(.L_11 - .L_10)
.L_10:
        /*001c*/ 	.word	0x00000000
        /*0020*/ 	.short	0x0002
        /*0022*/ 	.short	0x0010
        /*0024*/ 	.byte	0x00, 0xf5, 0x21, 0x00


	//----- nvinfo : EIATTR_KPARAM_INFO
	.align		4
.L_11:
        /*0028*/ 	.byte	0x04, 0x17
        /*002a*/ 	.short	(.L_13 - .L_12)
.L_12:
        /*002c*/ 	.word	0x00000000
        /*0030*/ 	.short	0x0001
        /*0032*/ 	.short	0x0008
        /*0034*/ 	.byte	0x00, 0xf5, 0x21, 0x00


	//----- nvinfo : EIATTR_KPARAM_INFO
	.align		4
.L_13:
        /*0038*/ 	.byte	0x04, 0x17
        /*003a*/ 	.short	(.L_15 - .L_14)
.L_14:
        /*003c*/ 	.word	0x00000000
        /*0040*/ 	.short	0x0000
        /*0042*/ 	.short	0x0000
        /*0044*/ 	.byte	0x00, 0xf5, 0x21, 0x00


	//----- nvinfo : EIATTR_SPARSE_MMA_MASK
	.align		4
.L_15:
        /*0048*/ 	.byte	0x03, 0x50
        /*004a*/ 	.short	0x0000


	//----- nvinfo : EIATTR_MAXREG_COUNT
	.align		4
        /*004c*/ 	.byte	0x03, 0x1b
        /*004e*/ 	.short	0x00ff


	//----- nvinfo : EIATTR_MERCURY_ISA_VERSION
	.align		4
        /*0050*/ 	.byte	0x03, 0x5f
        /*0052*/ 	.short	0x0101


	//----- nvinfo : EIATTR_VRC_CTA_INIT_COUNT
	.align		4
        /*0054*/ 	.byte	0x02, 0x4a
	.zero		1
	.zero		1


	//----- nvinfo : EIATTR_EXIT_INSTR_OFFSETS
	.align		4
        /*0058*/ 	.byte	0x04, 0x1c
        /*005a*/ 	.short	(.L_17 - .L_16)


	//   ....[0]....
.L_16:
        /*005c*/ 	.word	0x00000040


	//   ....[1]....
        /*0060*/ 	.word	0x00000100


	//----- nvinfo : EIATTR_CBANK_PARAM_SIZE
	.align		4
.L_17:
        /*0064*/ 	.byte	0x03, 0x19
        /*0066*/ 	.short	0x001c


	//----- nvinfo : EIATTR_PARAM_CBANK
	.align		4
        /*0068*/ 	.byte	0x04, 0x0a
        /*006a*/ 	.short	(.L_19 - .L_18)
	.align		4
.L_18:
        /*006c*/ 	.word	index@(.nv.constant0._Z4vAddPiS_S_i)
        /*0070*/ 	.short	0x0380
        /*0072*/ 	.short	0x001c


	//----- nvinfo : EIATTR_SW_WAR
	.align		4
.L_19:
        /*0074*/ 	.byte	0x04, 0x36
        /*0076*/ 	.short	(.L_21 - .L_20)
.L_20:
        /*0078*/ 	.word	0x00000008
.L_21:


//--------------------- .nv.callgraph             --------------------------
	.section	.nv.callgraph,"",@"SHT_CUDA_CALLGRAPH"
	.align	4
	.sectionentsize	8
	.align		4
        /*0000*/ 	.word	0x00000000
	.align		4
        /*0004*/ 	.word	0xffffffff
	.align		4
        /*0008*/ 	.word	0x00000000
	.align		4
        /*000c*/ 	.word	0xfffffffe
	.align		4
        /*0010*/ 	.word	0x00000000
	.align		4
        /*0014*/ 	.word	0xfffffffd
	.align		4
        /*0018*/ 	.word	0x00000000
	.align		4
        /*001c*/ 	.word	0xfffffffc


//--------------------- .text._Z4vAddPiS_S_i      --------------------------
	.section	.text._Z4vAddPiS_S_i,"ax",@progbits
	.align	128
        .global         _Z4vAddPiS_S_i
        .type           _Z4vAddPiS_S_i,@function
        .size           _Z4vAddPiS_S_i,(.L_x_1 - _Z4vAddPiS_S_i)
        .other          _Z4vAddPiS_S_i,@"STO_CUDA_ENTRY STV_DEFAULT"
_Z4vAddPiS_S_i:
.text._Z4vAddPiS_S_i:
[----:B------:R-:W-:Y:S01]  /*0000*/  LDC R1, c[0x0][0x37c] ;  /* 0x0000df00ff017b82 */ /* 0x000fe20000000800 */
[----:B------:R-:W0:Y:S01]  /*0010*/  S2R R9, SR_TID.X ;  /* 0x0000000000097919 */ /* 0x000e220000002100 */
[----:B------:R-:W0:Y:S02]  /*0020*/  LDCU UR4, c[0x0][0x398] ;  /* 0x00007300ff0477ac */ /* 0x000e240008000800 */
[----:B0-----:R-:W-:-:S13]  /*0030*/  ISETP.GE.AND P0, PT, R9, UR4, PT ;  /* 0x0000000409007c0c */ /* 0x001fda000bf06270 */
[----:B------:R-:W-:Y:S05]  /*0040*/  @P0 EXIT ;  /* 0x000000000000094d */ /* 0x000fea0003800000 */
[----:B------:R-:W0:Y:S01]  /*0050*/  LDC.64 R2, c[0x0][0x380] ;  /* 0x0000e000ff027b82 */ /* 0x000e220000000a00 */
[----:B------:R-:W1:Y:S07]  /*0060*/  LDCU.64 UR4, c[0x0][0x358] ;  /* 0x00006b00ff0477ac */ /* 0x000e6e0008000a00 */
[----:B------:R-:W2:Y:S08]  /*0070*/  LDC.64 R4, c[0x0][0x388] ;  /* 0x0000e200ff047b82 */ /* 0x000eb00000000a00 */
[----:B------:R-:W3:Y:S01]  /*0080*/  LDC.64 R6, c[0x0][0x390] ;  /* 0x0000e400ff067b82 */ /* 0x000ee20000000a00 */
[----:B0-----:R-:W-:-:S06]  /*0090*/  IMAD.WIDE.U32 R2, R9, 0x4, R2 ;  /* 0x0000000409027825 */ /* 0x001fcc00078e0002 */
[----:B-1----:R-:W4:Y:S01]  /*00a0*/  LDG.E R2, desc[UR4][R2.64] ;  /* 0x0000000402027981 */ /* 0x002f22000c1e1900 */
[----:B--2---:R-:W-:-:S06]  /*00b0*/  IMAD.WIDE.U32 R4, R9, 0x4, R4 ;  /* 0x0000000409047825 */ /* 0x004fcc00078e0004 */
[----:B------:R-:W4:Y:S01]  /*00c0*/  LDG.E R5, desc[UR4][R4.64] ;  /* 0x0000000404057981 */ /* 0x000f22000c1e1900 */
[----:B---3--:R-:W-:Y:S01]  /*00d0*/  IMAD.WIDE.U32 R6, R9, 0x4, R6 ;  /* 0x0000000409067825 */ /* 0x008fe200078e0006 */
[----:B----4-:R-:W-:-:S05]  /*00e0*/  IADD3 R9, PT, PT, R2, R5, RZ ;  /* 0x0000000502097210 */ /* 0x010fca0007ffe0ff */
[----:B------:R-:W-:Y:S01]  /*00f0*/  STG.E desc[UR4][R6.64], R9 ;  /* 0x0000000906007986 */ /* 0x000fe2000c101904 */
[----:B------:R-:W-:Y:S05]  /*0100*/  EXIT ;  /* 0x000000000000794d */ /* 0x000fea0003800000 */
.L_x_0:
[----:B------:R-:W-:-:S00]  /*0110*/  BRA `(.L_x_0) ;  /* 0xfffffffc00fc7947 */ /* 0x000fc0000383ffff */
[----:B------:R-:W-:-:S00]  /*0120*/  NOP ;  /* 0x0000000000007918 */ /* 0x000fc00000000000 */
        /* <DEDUP_REMOVED lines=13> */
.L_x_1:


//--------------------- .nv.shared.reserved.0     --------------------------
	.section	.nv.shared.reserved.0,"aw",@nobits
	.weak		__nv_reservedSMEM_offset_0_alias
	.size		__nv_reservedSMEM_offset_0_alias, 0, 64
	.other		__nv_reservedSMEM_offset_0_alias,@"STO_CUDA_RESERVED_SHARED STV_DEFAULT"
__nv_reservedSMEM_offset_0_alias:
	.zero		0
	.zero		64


//--------------------- .nv.constant0._Z4vAddPiS_S_i --------------------------
	.section	.nv.constant0._Z4vAddPiS_S_i,"a",@progbits
	.sectionflags	@""
	.align	4
.nv.constant0._Z4vAddPiS_S_i:
	.zero		924


//--------------------- SYMBOLS --------------------------

	.type		.nv.reservedSmem.offset0,@object
	.size		.nv.reservedSmem.offset0,0x4
